	.headerflags	@"EF_CUDA_TEXMODE_UNIFIED EF_CUDA_64BIT_ADDRESS EF_CUDA_ACCELERATORS EF_CUDA_SM90 EF_CUDA_VIRTUAL_SM(EF_CUDA_SM90)"
	.elftype	@"ET_EXEC"


//--------------------- .nv.info                  --------------------------
	.section	.nv.info,"",@"SHT_CUDA_INFO"
	.align	4


	//----- nvinfo : EIATTR_REGCOUNT
	.align		4
        /*0000*/ 	.byte	0x04, 0x2f
        /*0002*/ 	.short	(.L_3 - .L_2)
	.align		4
.L_2:
        /*0004*/ 	.word	index@(triton_poi_fused__native_batch_norm_legit_no_training_convolution_relu_6)
        /*0008*/ 	.word	0x00000016


	//----- nvinfo : EIATTR_MIN_STACK_SIZE
	.align		4
.L_3:
        /*000c*/ 	.byte	0x04, 0x12
        /*000e*/ 	.short	(.L_5 - .L_4)
	.align		4
.L_4:
        /*0010*/ 	.word	index@(triton_poi_fused__native_batch_norm_legit_no_training_convolution_relu_6)
        /*0014*/ 	.word	0x00000000


	//----- nvinfo : EIATTR_FRAME_SIZE
	.align		4
.L_5:
        /*0018*/ 	.byte	0x04, 0x11
        /*001a*/ 	.short	(.L_7 - .L_6)
	.align		4
.L_6:
        /*001c*/ 	.word	index@(triton_poi_fused__native_batch_norm_legit_no_training_convolution_relu_6)
        /*0020*/ 	.word	0x00000000


	//----- nvinfo : EIATTR_MIN_STACK_SIZE
	.align		4
.L_7:
        /*0024*/ 	.byte	0x04, 0x12
        /*0026*/ 	.short	(.L_9 - .L_8)
	.align		4
.L_8:
        /*0028*/ 	.word	index@(triton_poi_fused__native_batch_norm_legit_no_training_convolution_relu_6)
        /*002c*/ 	.word	0x00000000
.L_9:


//--------------------- .nv.info.triton_poi_fused__native_batch_norm_legit_no_training_convolution_relu_6 --------------------------
	.section	.nv.info.triton_poi_fused__native_batch_norm_legit_no_training_convolution_relu_6,"",@"SHT_CUDA_INFO"
	.sectionflags	@""
	.align	4


	//----- nvinfo : EIATTR_CUDA_API_VERSION
	.align		4
        /*0000*/ 	.byte	0x04, 0x37
        /*0002*/ 	.short	(.L_11 - .L_10)
.L_10:
        /*0004*/ 	.word	0x0000007c


	//----- nvinfo : EIATTR_KPARAM_INFO
	.align		4
.L_11:
        /*0008*/ 	.byte	0x04, 0x17
        /*000a*/ 	.short	(.L_13 - .L_12)
.L_12:
        /*000c*/ 	.word	0x00000000
        /*0010*/ 	.short	0x0007
        /*0012*/ 	.short	0x0038
        /*0014*/ 	.byte	0x00, 0xf0, 0x11, 0x00


	//----- nvinfo : EIATTR_KPARAM_INFO
	.align		4
.L_13:
        /*0018*/ 	.byte	0x04, 0x17
        /*001a*/ 	.short	(.L_15 - .L_14)
.L_14:
        /*001c*/ 	.word	0x00000000
        /*0020*/ 	.short	0x0006
        /*0022*/ 	.short	0x0030
        /*0024*/ 	.byte	0x00, 0xf4, 0x21, 0x00


	//----- nvinfo : EIATTR_KPARAM_INFO
	.align		4
.L_15:
        /*0028*/ 	.byte	0x04, 0x17
        /*002a*/ 	.short	(.L_17 - .L_16)
.L_16:
        /*002c*/ 	.word	0x00000000
        /*0030*/ 	.short	0x0005
        /*0032*/ 	.short	0x0028
        /*0034*/ 	.byte	0x00, 0xf4, 0x21, 0x00


	//----- nvinfo : EIATTR_KPARAM_INFO
	.align		4
.L_17:
        /*0038*/ 	.byte	0x04, 0x17
        /*003a*/ 	.short	(.L_19 - .L_18)
.L_18:
        /*003c*/ 	.word	0x00000000
        /*0040*/ 	.short	0x0004
        /*0042*/ 	.short	0x0020
        /*0044*/ 	.byte	0x00, 0xf4, 0x21, 0x00


	//----- nvinfo : EIATTR_KPARAM_INFO
	.align		4
.L_19:
        /*0048*/ 	.byte	0x04, 0x17
        /*004a*/ 	.short	(.L_21 - .L_20)
.L_20:
        /*004c*/ 	.word	0x00000000
        /*0050*/ 	.short	0x0003
        /*0052*/ 	.short	0x0018
        /*0054*/ 	.byte	0x00, 0xf4, 0x21, 0x00


	//----- nvinfo : EIATTR_KPARAM_INFO
	.align		4
.L_21:
        /*0058*/ 	.byte	0x04, 0x17
        /*005a*/ 	.short	(.L_23 - .L_22)
.L_22:
        /*005c*/ 	.word	0x00000000
        /*0060*/ 	.short	0x0002
        /*0062*/ 	.short	0x0010
        /*0064*/ 	.byte	0x00, 0xf4, 0x21, 0x00


	//----- nvinfo : EIATTR_KPARAM_INFO
	.align		4
.L_23:
        /*0068*/ 	.byte	0x04, 0x17
        /*006a*/ 	.short	(.L_25 - .L_24)
.L_24:
        /*006c*/ 	.word	0x00000000
        /*0070*/ 	.short	0x0001
        /*0072*/ 	.short	0x0008
        /*0074*/ 	.byte	0x00, 0xf4, 0x21, 0x00


	//----- nvinfo : EIATTR_KPARAM_INFO
	.align		4
.L_25:
        /*0078*/ 	.byte	0x04, 0x17
        /*007a*/ 	.short	(.L_27 - .L_26)
.L_26:
        /*007c*/ 	.word	0x00000000
        /*0080*/ 	.short	0x0000
        /*0082*/ 	.short	0x0000
        /*0084*/ 	.byte	0x00, 0xf4, 0x21, 0x00


	//----- nvinfo : EIATTR_SPARSE_MMA_MASK
	.align		4
.L_27:
        /*0088*/ 	.byte	0x03, 0x50
        /*008a*/ 	.short	0x0000


	//----- nvinfo : EIATTR_MAXREG_COUNT
	.align		4
        /*008c*/ 	.byte	0x03, 0x1b
        /*008e*/ 	.short	0x00ff


	//----- nvinfo : EIATTR_EXIT_INSTR_OFFSETS
	.align		4
        /*0090*/ 	.byte	0x04, 0x1c
        /*0092*/ 	.short	(.L_29 - .L_28)


	//   ....[0]....
.L_28:
        /*0094*/ 	.word	0x00000400


	//----- nvinfo : EIATTR_REQNTID
	.align		4
.L_29:
        /*0098*/ 	.byte	0x04, 0x10
        /*009a*/ 	.short	(.L_31 - .L_30)
.L_30:
        /*009c*/ 	.word	0x00000100
        /*00a0*/ 	.word	0x00000001
        /*00a4*/ 	.word	0x00000001


	//----- nvinfo : EIATTR_CBANK_PARAM_SIZE
	.align		4
.L_31:
        /*00a8*/ 	.byte	0x03, 0x19
        /*00aa*/ 	.short	0x003c


	//----- nvinfo : EIATTR_PARAM_CBANK
	.align		4
        /*00ac*/ 	.byte	0x04, 0x0a
        /*00ae*/ 	.short	(.L_33 - .L_32)
	.align		4
.L_32:
        /*00b0*/ 	.word	index@(.nv.constant0.triton_poi_fused__native_batch_norm_legit_no_training_convolution_relu_6)
        /*00b4*/ 	.short	0x0210
        /*00b6*/ 	.short	0x003c


	//----- nvinfo : EIATTR_SW_WAR
	.align		4
.L_33:
        /*00b8*/ 	.byte	0x04, 0x36
        /*00ba*/ 	.short	(.L_35 - .L_34)
.L_34:
        /*00bc*/ 	.word	0x00000008
.L_35:


//--------------------- .nv.callgraph             --------------------------
	.section	.nv.callgraph,"",@"SHT_CUDA_CALLGRAPH"
	.align	4
	.sectionentsize	8
	.align		4
        /*0000*/ 	.word	0x00000000
	.align		4
        /*0004*/ 	.word	0xffffffff
	.align		4
        /*0008*/ 	.word	0x00000000
	.align		4
        /*000c*/ 	.word	0xfffffffe
	.align		4
        /*0010*/ 	.word	0x00000000
	.align		4
        /*0014*/ 	.word	0xfffffffd
	.align		4
        /*0018*/ 	.word	0x00000000
	.align		4
        /*001c*/ 	.word	0xfffffffc


//--------------------- .nv.constant4             --------------------------
	.section	.nv.constant4,"a",@progbits
	.align	8
	.align		8
.nv.constant4:
        /*0000*/ 	.dword	_$_str
	.align		8
        /*0008*/ 	.dword	_$_str_$_2


//--------------------- .text.triton_poi_fused__native_batch_norm_legit_no_training_convolution_relu_6 --------------------------
	.section	.text.triton_poi_fused__native_batch_norm_legit_no_training_convolution_relu_6,"ax",@progbits
	.align	128
        .global         triton_poi_fused__native_batch_norm_legit_no_training_convolution_relu_6
        .type           triton_poi_fused__native_batch_norm_legit_no_training_convolution_relu_6,@function
        .size           triton_poi_fused__native_batch_norm_legit_no_training_convolution_relu_6,(.L_x_1 - triton_poi_fused__native_batch_norm_legit_no_training_convolution_relu_6)
        .other          triton_poi_fused__native_batch_norm_legit_no_training_convolution_relu_6,@"STO_CUDA_ENTRY STV_DEFAULT"
triton_poi_fused__native_batch_norm_legit_no_training_convolution_relu_6:
.text.triton_poi_fused__native_batch_norm_legit_no_training_convolution_relu_6:
[----:B------:R-:W-:Y:S01]  /*0000*/  LDC R1, c[0x0][0x28] ;  /* 0x00000a00ff017b82 */ /* 0x000fe20000000800 */
[----:B------:R-:W1:Y:S07]  /*0010*/  S2R R0, SR_TID.X ;  /* 0x0000000000007919 */ /* 0x000e6e0000002100 */
[----:B------:R-:W2:Y:S01]  /*0020*/  LDC.64 R14, c[0x0][0x228] ;  /* 0x00008a00ff0e7b82 */ /* 0x000ea20000000a00 */
[----:B------:R-:W-:Y:S01]  /*0030*/  ULDC.64 UR4, c[0x0][0x208] ;  /* 0x0000820000047ab9 */ /* 0x000fe20000000a00 */
[----:B------:R-:W3:Y:S06]  /*0040*/  S2R R5, SR_CTAID.X ;  /* 0x0000000000057919 */ /* 0x000eec0000002500 */
[----:B------:R-:W4:Y:S08]  /*0050*/  LDC.64 R10, c[0x0][0x218] ;  /* 0x00008600ff0a7b82 */ /* 0x000f300000000a00 */
[----:B------:R-:W5:Y:S08]  /*0060*/  LDC.64 R12, c[0x0][0x220] ;  /* 0x00008800ff0c7b82 */ /* 0x000f700000000a00 */
[----:B------:R-:W2:Y:S01]  /*0070*/  LDC.64 R16, c[0x0][0x230] ;  /* 0x00008c00ff107b82 */ /* 0x000ea20000000a00 */
[----:B-1----:R-:W-:-:S02]  /*0080*/  SHF.L.U32 R0, R0, 0x1, RZ ;  /* 0x0000000100007819 */ /* 0x002fc400000006ff */
[----:B---3--:R-:W-:Y:S02]  /*0090*/  SHF.R.S32.HI R3, RZ, 0x16, R5 ;  /* 0x00000016ff037819 */ /* 0x008fe40000011405 */
[----:B------:R-:W-:Y:S02]  /*00a0*/  LOP3.LUT R0, R0, 0x1fe, RZ, 0xc0, !PT ;  /* 0x000001fe00007812 */ /* 0x000fe400078ec0ff */
[----:B------:R-:W-:Y:S02]  /*00b0*/  SGXT R3, R3, 0x1 ;  /* 0x000000010303781a */ /* 0x000fe40000000200 */
[----:B------:R-:W-:Y:S02]  /*00c0*/  LEA R0, R5, R0, 0x9 ;  /* 0x0000000005007211 */ /* 0x000fe400078e48ff */
[----:B------:R-:W1:Y:S02]  /*00d0*/  LDC.64 R4, c[0x0][0x238] ;  /* 0x00008e00ff047b82 */ /* 0x000e640000000a00 */
[----:B------:R-:W-:-:S04]  /*00e0*/  LEA.HI R3, R3, R0, RZ, 0x12 ;  /* 0x0000000003037211 */ /* 0x000fc800078f90ff */
[----:B------:R-:W-:-:S04]  /*00f0*/  SHF.R.S32.HI R3, RZ, 0x12, R3 ;  /* 0x00000012ff037819 */ /* 0x000fc80000011403 */
[----:B------:R-:W-:-:S04]  /*0100*/  SHF.R.S32.HI R2, RZ, 0xf, R3 ;  /* 0x0000000fff027819 */ /* 0x000fc80000011403 */
[----:B------:R-:W-:-:S04]  /*0110*/  LOP3.LUT R2, R2, 0xffff, RZ, 0xc0, !PT ;  /* 0x0000ffff02027812 */ /* 0x000fc800078ec0ff */
[----:B------:R-:W-:-:S04]  /*0120*/  LEA.HI R2, R2, R3, RZ, 0x16 ;  /* 0x0000000302027211 */ /* 0x000fc800078fb0ff */
[----:B------:R-:W-:-:S04]  /*0130*/  LOP3.LUT R2, R2, 0xffc0, RZ, 0xc0, !PT ;  /* 0x0000ffc002027812 */ /* 0x000fc800078ec0ff */
[----:B------:R-:W-:-:S04]  /*0140*/  IADD3 R2, RZ, -R2, RZ ;  /* 0x80000002ff027210 */ /* 0x000fc80007ffe0ff */
[----:B------:R-:W-:-:S04]  /*0150*/  PRMT R2, R2, 0x7710, RZ ;  /* 0x0000771002027816 */ /* 0x000fc800000000ff */
[----:B------:R-:W-:-:S04]  /*0160*/  IADD3 R3, R3, R2, RZ ;  /* 0x0000000203037210 */ /* 0x000fc80007ffe0ff */
[----:B------:R-:W-:Y:S02]  /*0170*/  PRMT R19, R3, 0x9910, RZ ;  /* 0x0000991003137816 */ /* 0x000fe400000000ff */
[----:B------:R-:W3:Y:S03]  /*0180*/  LDC.64 R2, c[0x0][0x210] ;  /* 0x00008400ff027b82 */ /* 0x000ee60000000a00 */
[----:B--2---:R-:W-:-:S05]  /*0190*/  IMAD.WIDE R14, R19, 0x4, R14 ;  /* 0x00000004130e7825 */ /* 0x004fca00078e020e */
[----:B------:R2:W2:Y:S01]  /*01a0*/  LDG.E.EL R18, desc[UR4][R14.64] ;  /* 0x000000040e127981 */ /* 0x0004a2000c2e1900 */
[----:B----4-:R-:W-:-:S04]  /*01b0*/  IMAD.WIDE R10, R19, 0x4, R10 ;  /* 0x00000004130a7825 */ /* 0x010fc800078e020a */
[----:B-----5:R-:W-:Y:S01]  /*01c0*/  IMAD.WIDE R12, R19, 0x4, R12 ;  /* 0x00000004130c7825 */ /* 0x020fe200078e020c */
[----:B------:R4:W5:Y:S04]  /*01d0*/  LDG.E.EL R8, desc[UR4][R10.64] ;  /* 0x000000040a087981 */ /* 0x000968000c2e1900 */
[----:B------:R-:W5:Y:S01]  /*01e0*/  LDG.E.EL R9, desc[UR4][R12.64] ;  /* 0x000000040c097981 */ /* 0x000f62000c2e1900 */
[----:B---3--:R-:W-:-:S05]  /*01f0*/  IMAD.WIDE R2, R0, 0x4, R2 ;  /* 0x0000000400027825 */ /* 0x008fca00078e0202 */
[----:B------:R-:W5:Y:S01]  /*0200*/  LDG.E.64 R6, desc[UR4][R2.64] ;  /* 0x0000000402067981 */ /* 0x000f62000c1e1b00 */
[----:B0-2---:R-:W-:-:S04]  /*0210*/  IMAD.WIDE R14, R19, 0x4, R16 ;  /* 0x00000004130e7825 */ /* 0x005fc800078e0210 */
[----:B-1----:R-:W-:Y:S02]  /*0220*/  IMAD.WIDE R16, R19, 0x4, R4 ;  /* 0x0000000413107825 */ /* 0x002fe400078e0204 */
[----:B------:R-:W2:Y:S01]  /*0230*/  LDG.E.EL R14, desc[UR4][R14.64] ;  /* 0x000000040e0e7981 */ /* 0x000ea2000c2e1900 */
[----:B----4-:R-:W-:Y:S01]  /*0240*/  HFMA2.MMA R10, -RZ, RZ, 1.625, 0 ;  /* 0x3e800000ff0a7435 */ /* 0x010fe200000001ff */
[----:B------:R-:W0:Y:S02]  /*0250*/  LDC.64 R4, c[0x0][0x240] ;  /* 0x00009000ff047b82 */ /* 0x000e240000000a00 */
[----:B------:R-:W2:Y:S01]  /*0260*/  LDG.E.EL R17, desc[UR4][R16.64] ;  /* 0x0000000410117981 */ /* 0x000ea2000c2e1900 */
[----:B0-----:R-:W-:-:S04]  /*0270*/  IMAD.WIDE R4, R0, 0x4, R4 ;  /* 0x0000000400047825 */ /* 0x001fc800078e0204 */
[----:B------:R-:W-:-:S04]  /*0280*/  FADD R18, R18, 9.9999997473787516356e-06 ;  /* 0x3727c5ac12127421 */ /* 0x000fc80000000000 */
[----:B------:R-:W0:Y:S02]  /*0290*/  MUFU.SQRT R19, R18 ;  /* 0x0000001200137308 */ /* 0x000e240000002000 */
[C---:B0-----:R-:W-:Y:S02]  /*02a0*/  FSETP.GT.AND P0, PT, R19.reuse, 8.50705917302346158658e+37, PT ;  /* 0x7e8000001300780b */ /* 0x041fe40003f04000 */
[----:B------:R-:W-:-:S11]  /*02b0*/  FSETP.GEU.AND P1, PT, R19, 1.175494350822287508e-38, PT ;  /* 0x008000001300780b */ /* 0x000fd60003f2e000 */
[----:B------:R-:W-:-:S04]  /*02c0*/  @P0 FMUL R19, R19, 0.25 ;  /* 0x3e80000013130820 */ /* 0x000fc80000400000 */
[----:B------:R-:W-:-:S06]  /*02d0*/  @!P1 FMUL R19, R19, 16777216 ;  /* 0x4b80000013139820 */ /* 0x000fcc0000400000 */
[----:B------:R-:W0:Y:S01]  /*02e0*/  MUFU.RCP R19, R19 ;  /* 0x0000001300137308 */ /* 0x000e220000001000 */
[----:B------:R-:W-:Y:S01]  /*02f0*/  FSEL R10, R10, 1, P0 ;  /* 0x3f8000000a0a7808 */ /* 0x000fe20000000000 */
[--C-:B-----5:R-:W-:Y:S01]  /*0300*/  FADD R6, R6, R8.reuse ;  /* 0x0000000806067221 */ /* 0x120fe20000000000 */
[----:B------:R-:W-:-:S03]  /*0310*/  FADD R7, R7, R8 ;  /* 0x0000000807077221 */ /* 0x000fc60000000000 */
[----:B------:R-:W-:Y:S01]  /*0320*/  @!P1 FMUL R10, R10, 16777216 ;  /* 0x4b8000000a0a9820 */ /* 0x000fe20000400000 */
[C---:B------:R-:W-:Y:S01]  /*0330*/  FADD R8, -R9.reuse, R6 ;  /* 0x0000000609087221 */ /* 0x040fe20000000100 */
[----:B------:R-:W-:Y:S02]  /*0340*/  FADD R9, -R9, R7 ;  /* 0x0000000709097221 */ /* 0x000fe40000000100 */
[----:B0-----:R-:W-:-:S04]  /*0350*/  FMUL R10, R19, R10 ;  /* 0x0000000a130a7220 */ /* 0x001fc80000400000 */
[-C--:B------:R-:W-:Y:S01]  /*0360*/  FMUL R8, R8, R10.reuse ;  /* 0x0000000a08087220 */ /* 0x080fe20000400000 */
[----:B------:R-:W-:-:S03]  /*0370*/  FMUL R10, R9, R10 ;  /* 0x0000000a090a7220 */ /* 0x000fc60000400000 */
[C-C-:B--2---:R-:W-:Y:S01]  /*0380*/  FFMA R8, R14.reuse, R8, R17.reuse ;  /* 0x000000080e087223 */ /* 0x144fe20000000011 */
[----:B------:R-:W-:-:S04]  /*0390*/  FFMA R10, R14, R10, R17 ;  /* 0x0000000a0e0a7223 */ /* 0x000fc80000000011 */
[----:B------:R-:W-:Y:S02]  /*03a0*/  FSETP.GEU.AND P0, PT, R8, RZ, PT ;  /* 0x000000ff0800720b */ /* 0x000fe40003f0e000 */
[----:B------:R-:W-:Y:S02]  /*03b0*/  FSETP.GEU.AND P1, PT, R10, RZ, PT ;  /* 0x000000ff0a00720b */ /* 0x000fe40003f2e000 */
[----:B------:R-:W-:Y:S02]  /*03c0*/  FSEL R8, R8, RZ, P0 ;  /* 0x000000ff08087208 */ /* 0x000fe40000000000 */
[----:B------:R-:W-:Y:S01]  /*03d0*/  FSEL R9, R10, RZ, P1 ;  /* 0x000000ff0a097208 */ /* 0x000fe20000800000 */
[----:B------:R-:W-:Y:S04]  /*03e0*/  STG.E.64 desc[UR4][R2.64], R6 ;  /* 0x0000000602007986 */ /* 0x000fe8000c101b04 */
[----:B------:R-:W-:Y:S01]  /*03f0*/  STG.E.64 desc[UR4][R4.64], R8 ;  /* 0x0000000804007986 */ /* 0x000fe2000c101b04 */
[----:B------:R-:W-:Y:S05]  /*0400*/  EXIT ;  /* 0x000000000000794d */ /* 0x000fea0003800000 */
.L_x_0:
[----:B------:R-:W-:-:S00]  /*0410*/  BRA `(.L_x_0) ;  /* 0xfffffffc00fc7947 */ /* 0x000fc0000383ffff */
[----:B------:R-:W-:-:S00]  /*0420*/  NOP ;  /* 0x0000000000007918 */ /* 0x000fc00000000000 */
        /* <DEDUP_REMOVED lines=13> */
.L_x_1:


//--------------------- .nv.global.init           --------------------------
	.section	.nv.global.init,"aw",@progbits
.nv.global.init:
	.type		_$_str,@object
	.size		_$_str,(_$_str_$_2 - _$_str)
_$_str:
        /*0000*/ 	.byte	0x5f, 0x5f, 0x43, 0x55, 0x44, 0x41, 0x5f, 0x46, 0x54, 0x5a, 0x00
	.type		_$_str_$_2,@object
	.size		_$_str_$_2,(.L_1 - _$_str_$_2)
_$_str_$_2:
        /*000b*/ 	.byte	0x5f, 0x5f, 0x43, 0x55, 0x44, 0x41, 0x5f, 0x50, 0x52, 0x45, 0x43, 0x5f, 0x53, 0x51, 0x52, 0x54
        /*001b*/ 	.byte	0x00
.L_1:


//--------------------- .nv.constant0.triton_poi_fused__native_batch_norm_legit_no_training_convolution_relu_6 --------------------------
	.section	.nv.constant0.triton_poi_fused__native_batch_norm_legit_no_training_convolution_relu_6,"a",@progbits
	.sectionflags	@""
	.align	4
.nv.constant0.triton_poi_fused__native_batch_norm_legit_no_training_convolution_relu_6:
	.zero		588
